//
// Generated by NVIDIA NVVM Compiler
//
// Compiler Build ID: CL-36424714
// Cuda compilation tools, release 13.0, V13.0.88
// Based on NVVM 20.0.0
//

.version 9.0
.target sm_100
.address_size 64

	// .globl	_Z17convolve2d_kernelPKfS0_Pf12Conv2DParams11ImgPropertyS3_

.visible .entry _Z17convolve2d_kernelPKfS0_Pf12Conv2DParams11ImgPropertyS3_(
	.param .u64 .ptr .align 1 _Z17convolve2d_kernelPKfS0_Pf12Conv2DParams11ImgPropertyS3__param_0,
	.param .u64 .ptr .align 1 _Z17convolve2d_kernelPKfS0_Pf12Conv2DParams11ImgPropertyS3__param_1,
	.param .u64 .ptr .align 1 _Z17convolve2d_kernelPKfS0_Pf12Conv2DParams11ImgPropertyS3__param_2,
	.param .align 4 .b8 _Z17convolve2d_kernelPKfS0_Pf12Conv2DParams11ImgPropertyS3__param_3[32],
	.param .align 4 .b8 _Z17convolve2d_kernelPKfS0_Pf12Conv2DParams11ImgPropertyS3__param_4[8],
	.param .align 4 .b8 _Z17convolve2d_kernelPKfS0_Pf12Conv2DParams11ImgPropertyS3__param_5[8]
)
{
	.reg .pred 	%p<100>;
	.reg .b32 	%r<92>;
	.reg .b32 	%f<120>;
	.reg .b64 	%rd<25>;

	ld.param.u32 	%r38, [_Z17convolve2d_kernelPKfS0_Pf12Conv2DParams11ImgPropertyS3__param_3+28];
	ld.param.u32 	%r37, [_Z17convolve2d_kernelPKfS0_Pf12Conv2DParams11ImgPropertyS3__param_3+24];
	ld.param.u32 	%r36, [_Z17convolve2d_kernelPKfS0_Pf12Conv2DParams11ImgPropertyS3__param_3+20];
	ld.param.u32 	%r35, [_Z17convolve2d_kernelPKfS0_Pf12Conv2DParams11ImgPropertyS3__param_3+16];
	ld.param.u32 	%r33, [_Z17convolve2d_kernelPKfS0_Pf12Conv2DParams11ImgPropertyS3__param_3+8];
	ld.param.u32 	%r32, [_Z17convolve2d_kernelPKfS0_Pf12Conv2DParams11ImgPropertyS3__param_3+4];
	ld.param.u32 	%r31, [_Z17convolve2d_kernelPKfS0_Pf12Conv2DParams11ImgPropertyS3__param_3];
	ld.param.u32 	%r4, [_Z17convolve2d_kernelPKfS0_Pf12Conv2DParams11ImgPropertyS3__param_4];
	ld.param.u32 	%r5, [_Z17convolve2d_kernelPKfS0_Pf12Conv2DParams11ImgPropertyS3__param_4+4];
	ld.param.u32 	%r34, [_Z17convolve2d_kernelPKfS0_Pf12Conv2DParams11ImgPropertyS3__param_3+12];
	ld.param.u32 	%r6, [_Z17convolve2d_kernelPKfS0_Pf12Conv2DParams11ImgPropertyS3__param_5];
	ld.param.u64 	%rd10, [_Z17convolve2d_kernelPKfS0_Pf12Conv2DParams11ImgPropertyS3__param_0];
	ld.param.u64 	%rd11, [_Z17convolve2d_kernelPKfS0_Pf12Conv2DParams11ImgPropertyS3__param_1];
	ld.param.u64 	%rd9, [_Z17convolve2d_kernelPKfS0_Pf12Conv2DParams11ImgPropertyS3__param_2];
	ld.param.u32 	%r39, [_Z17convolve2d_kernelPKfS0_Pf12Conv2DParams11ImgPropertyS3__param_5+4];
	cvta.to.global.u64 	%rd1, %rd10;
	cvta.to.global.u64 	%rd2, %rd11;
	mov.u32 	%r40, %tid.x;
	mov.u32 	%r41, %ctaid.x;
	mov.u32 	%r42, %ntid.x;
	mad.lo.s32 	%r8, %r41, %r42, %r40;
	mov.u32 	%r43, %tid.y;
	mov.u32 	%r44, %ctaid.y;
	mov.u32 	%r45, %ntid.y;
	mad.lo.s32 	%r9, %r44, %r45, %r43;
	mov.u32 	%r46, %tid.z;
	mov.u32 	%r47, %ctaid.z;
	mov.u32 	%r48, %ntid.z;
	mad.lo.s32 	%r49, %r47, %r48, %r46;
	setp.ge.s32 	%p2, %r9, %r6;
	setp.ge.s32 	%p3, %r49, %r39;
	or.pred  	%p4, %p2, %p3;
	setp.ge.s32 	%p5, %r8, %r34;
	or.pred  	%p6, %p5, %p4;
	mov.f32 	%f118, 0f00000000;
	@%p6 bra 	$L__BB0_49;
	mul.lo.s32 	%r50, %r36, %r49;
	sub.s32 	%r11, %r50, %r38;
	setp.lt.s32 	%p7, %r33, 1;
	@%p7 bra 	$L__BB0_48;
	min.s32 	%r51, %r31, %r32;
	setp.lt.s32 	%p8, %r51, 1;
	@%p8 bra 	$L__BB0_48;
	and.b32  	%r12, %r32, 7;
	and.b32  	%r13, %r32, 2147483640;
	mov.f32 	%f118, 0f00000000;
	mov.b32 	%r86, 0;
	mul.lo.s32 	%r57, %r35, %r9;
	sub.s32 	%r58, %r57, %r37;
$L__BB0_4:
	mov.b32 	%r87, 0;
$L__BB0_5:
	setp.lt.u32 	%p9, %r32, 8;
	mad.lo.s32 	%r55, %r33, %r8, %r86;
	mad.lo.s32 	%r56, %r55, %r31, %r87;
	mul.lo.s32 	%r16, %r56, %r32;
	add.s32 	%r59, %r87, %r58;
	setp.gt.s32 	%p10, %r59, -1;
	setp.lt.s32 	%p11, %r59, %r4;
	and.pred  	%p1, %p10, %p11;
	mad.lo.s32 	%r60, %r86, %r4, %r59;
	mul.lo.s32 	%r17, %r60, %r5;
	mov.b32 	%r90, 0;
	@%p9 bra 	$L__BB0_24;
	mov.b32 	%r88, 0;
$L__BB0_7:
	.pragma "nounroll";
	add.s32 	%r62, %r88, %r16;
	mul.wide.s32 	%rd12, %r62, 4;
	add.s64 	%rd3, %rd2, %rd12;
	ld.global.f32 	%f4, [%rd3];
	add.s32 	%r19, %r88, %r11;
	setp.gt.s32 	%p12, %r19, -1;
	setp.lt.s32 	%p13, %r19, %r5;
	and.pred  	%p14, %p12, %p13;
	and.pred  	%p16, %p1, %p14;
	add.s32 	%r63, %r19, %r17;
	mul.wide.s32 	%rd13, %r63, 4;
	add.s64 	%rd4, %rd1, %rd13;
	mov.f32 	%f97, 0f00000000;
	not.pred 	%p17, %p16;
	@%p17 bra 	$L__BB0_9;
	ld.global.f32 	%f97, [%rd4];
$L__BB0_9:
	fma.rn.f32 	%f7, %f4, %f97, %f118;
	ld.global.f32 	%f8, [%rd3+4];
	add.s32 	%r64, %r19, 1;
	setp.gt.s32 	%p18, %r64, -1;
	setp.lt.s32 	%p19, %r64, %r5;
	and.pred  	%p20, %p18, %p19;
	and.pred  	%p21, %p1, %p20;
	mov.f32 	%f98, 0f00000000;
	not.pred 	%p22, %p21;
	@%p22 bra 	$L__BB0_11;
	ld.global.f32 	%f98, [%rd4+4];
$L__BB0_11:
	fma.rn.f32 	%f11, %f8, %f98, %f7;
	ld.global.f32 	%f12, [%rd3+8];
	add.s32 	%r65, %r19, 2;
	setp.gt.s32 	%p23, %r65, -1;
	setp.lt.s32 	%p24, %r65, %r5;
	and.pred  	%p25, %p23, %p24;
	and.pred  	%p26, %p1, %p25;
	mov.f32 	%f99, 0f00000000;
	not.pred 	%p27, %p26;
	@%p27 bra 	$L__BB0_13;
	ld.global.f32 	%f99, [%rd4+8];
$L__BB0_13:
	fma.rn.f32 	%f15, %f12, %f99, %f11;
	ld.global.f32 	%f16, [%rd3+12];
	add.s32 	%r66, %r19, 3;
	setp.gt.s32 	%p28, %r66, -1;
	setp.lt.s32 	%p29, %r66, %r5;
	and.pred  	%p30, %p28, %p29;
	and.pred  	%p31, %p1, %p30;
	mov.f32 	%f100, 0f00000000;
	not.pred 	%p32, %p31;
	@%p32 bra 	$L__BB0_15;
	ld.global.f32 	%f100, [%rd4+12];
$L__BB0_15:
	fma.rn.f32 	%f19, %f16, %f100, %f15;
	ld.global.f32 	%f20, [%rd3+16];
	add.s32 	%r67, %r19, 4;
	setp.gt.s32 	%p33, %r67, -1;
	setp.lt.s32 	%p34, %r67, %r5;
	and.pred  	%p35, %p33, %p34;
	and.pred  	%p36, %p1, %p35;
	mov.f32 	%f101, 0f00000000;
	not.pred 	%p37, %p36;
	@%p37 bra 	$L__BB0_17;
	ld.global.f32 	%f101, [%rd4+16];
$L__BB0_17:
	fma.rn.f32 	%f23, %f20, %f101, %f19;
	ld.global.f32 	%f24, [%rd3+20];
	add.s32 	%r68, %r19, 5;
	setp.gt.s32 	%p38, %r68, -1;
	setp.lt.s32 	%p39, %r68, %r5;
	and.pred  	%p40, %p38, %p39;
	and.pred  	%p41, %p1, %p40;
	mov.f32 	%f102, 0f00000000;
	not.pred 	%p42, %p41;
	@%p42 bra 	$L__BB0_19;
	ld.global.f32 	%f102, [%rd4+20];
$L__BB0_19:
	fma.rn.f32 	%f27, %f24, %f102, %f23;
	ld.global.f32 	%f28, [%rd3+24];
	add.s32 	%r69, %r19, 6;
	setp.gt.s32 	%p43, %r69, -1;
	setp.lt.s32 	%p44, %r69, %r5;
	and.pred  	%p45, %p43, %p44;
	and.pred  	%p46, %p1, %p45;
	mov.f32 	%f103, 0f00000000;
	not.pred 	%p47, %p46;
	@%p47 bra 	$L__BB0_21;
	ld.global.f32 	%f103, [%rd4+24];
$L__BB0_21:
	fma.rn.f32 	%f31, %f28, %f103, %f27;
	ld.global.f32 	%f32, [%rd3+28];
	add.s32 	%r70, %r19, 7;
	setp.gt.s32 	%p48, %r70, -1;
	setp.lt.s32 	%p49, %r70, %r5;
	and.pred  	%p50, %p48, %p49;
	and.pred  	%p51, %p1, %p50;
	mov.f32 	%f104, 0f00000000;
	not.pred 	%p52, %p51;
	@%p52 bra 	$L__BB0_23;
	ld.global.f32 	%f104, [%rd4+28];
$L__BB0_23:
	fma.rn.f32 	%f118, %f32, %f104, %f31;
	add.s32 	%r88, %r88, 8;
	setp.ne.s32 	%p53, %r88, %r13;
	mov.u32 	%r90, %r13;
	@%p53 bra 	$L__BB0_7;
$L__BB0_24:
	setp.eq.s32 	%p54, %r12, 0;
	@%p54 bra 	$L__BB0_46;
	add.s32 	%r71, %r12, -1;
	setp.lt.u32 	%p55, %r71, 3;
	@%p55 bra 	$L__BB0_35;
	add.s32 	%r72, %r90, %r16;
	mul.wide.s32 	%rd14, %r72, 4;
	add.s64 	%rd5, %rd2, %rd14;
	ld.global.f32 	%f38, [%rd5];
	add.s32 	%r22, %r90, %r11;
	setp.gt.s32 	%p56, %r22, -1;
	setp.lt.s32 	%p57, %r22, %r5;
	and.pred  	%p58, %p56, %p57;
	and.pred  	%p60, %p1, %p58;
	add.s32 	%r73, %r22, %r17;
	mul.wide.s32 	%rd15, %r73, 4;
	add.s64 	%rd6, %rd1, %rd15;
	mov.f32 	%f107, 0f00000000;
	not.pred 	%p61, %p60;
	@%p61 bra 	$L__BB0_28;
	ld.global.f32 	%f107, [%rd6];
$L__BB0_28:
	fma.rn.f32 	%f41, %f38, %f107, %f118;
	ld.global.f32 	%f42, [%rd5+4];
	add.s32 	%r74, %r22, 1;
	setp.gt.s32 	%p62, %r74, -1;
	setp.lt.s32 	%p63, %r74, %r5;
	and.pred  	%p64, %p62, %p63;
	and.pred  	%p65, %p1, %p64;
	mov.f32 	%f108, 0f00000000;
	not.pred 	%p66, %p65;
	@%p66 bra 	$L__BB0_30;
	ld.global.f32 	%f108, [%rd6+4];
$L__BB0_30:
	fma.rn.f32 	%f45, %f42, %f108, %f41;
	ld.global.f32 	%f46, [%rd5+8];
	add.s32 	%r75, %r22, 2;
	setp.gt.s32 	%p67, %r75, -1;
	setp.lt.s32 	%p68, %r75, %r5;
	and.pred  	%p69, %p67, %p68;
	and.pred  	%p70, %p1, %p69;
	mov.f32 	%f109, 0f00000000;
	not.pred 	%p71, %p70;
	@%p71 bra 	$L__BB0_32;
	ld.global.f32 	%f109, [%rd6+8];
$L__BB0_32:
	fma.rn.f32 	%f49, %f46, %f109, %f45;
	ld.global.f32 	%f50, [%rd5+12];
	add.s32 	%r76, %r22, 3;
	setp.gt.s32 	%p72, %r76, -1;
	setp.lt.s32 	%p73, %r76, %r5;
	and.pred  	%p74, %p72, %p73;
	and.pred  	%p75, %p1, %p74;
	mov.f32 	%f110, 0f00000000;
	not.pred 	%p76, %p75;
	@%p76 bra 	$L__BB0_34;
	ld.global.f32 	%f110, [%rd6+12];
$L__BB0_34:
	fma.rn.f32 	%f118, %f50, %f110, %f49;
	add.s32 	%r90, %r90, 4;
$L__BB0_35:
	and.b32  	%r77, %r32, 3;
	setp.eq.s32 	%p77, %r77, 0;
	@%p77 bra 	$L__BB0_46;
	setp.eq.s32 	%p78, %r77, 1;
	@%p78 bra 	$L__BB0_42;
	add.s32 	%r78, %r90, %r16;
	mul.wide.s32 	%rd16, %r78, 4;
	add.s64 	%rd7, %rd2, %rd16;
	ld.global.f32 	%f56, [%rd7];
	add.s32 	%r25, %r90, %r11;
	setp.gt.s32 	%p79, %r25, -1;
	setp.lt.s32 	%p80, %r25, %r5;
	and.pred  	%p81, %p79, %p80;
	and.pred  	%p83, %p1, %p81;
	add.s32 	%r79, %r25, %r17;
	mul.wide.s32 	%rd17, %r79, 4;
	add.s64 	%rd8, %rd1, %rd17;
	mov.f32 	%f113, 0f00000000;
	not.pred 	%p84, %p83;
	@%p84 bra 	$L__BB0_39;
	ld.global.f32 	%f113, [%rd8];
$L__BB0_39:
	fma.rn.f32 	%f59, %f56, %f113, %f118;
	ld.global.f32 	%f60, [%rd7+4];
	add.s32 	%r80, %r25, 1;
	setp.gt.s32 	%p85, %r80, -1;
	setp.lt.s32 	%p86, %r80, %r5;
	and.pred  	%p87, %p85, %p86;
	and.pred  	%p88, %p1, %p87;
	mov.f32 	%f114, 0f00000000;
	not.pred 	%p89, %p88;
	@%p89 bra 	$L__BB0_41;
	ld.global.f32 	%f114, [%rd8+4];
$L__BB0_41:
	fma.rn.f32 	%f118, %f60, %f114, %f59;
	add.s32 	%r90, %r90, 2;
$L__BB0_42:
	and.b32  	%r81, %r32, 1;
	setp.eq.b32 	%p90, %r81, 1;
	not.pred 	%p91, %p90;
	@%p91 bra 	$L__BB0_46;
	add.s32 	%r82, %r90, %r16;
	mul.wide.s32 	%rd18, %r82, 4;
	add.s64 	%rd19, %rd2, %rd18;
	ld.global.f32 	%f66, [%rd19];
	add.s32 	%r28, %r90, %r11;
	setp.gt.s32 	%p92, %r28, -1;
	setp.lt.s32 	%p93, %r28, %r5;
	and.pred  	%p94, %p92, %p93;
	and.pred  	%p96, %p1, %p94;
	mov.f32 	%f117, 0f00000000;
	not.pred 	%p97, %p96;
	@%p97 bra 	$L__BB0_45;
	add.s32 	%r83, %r28, %r17;
	mul.wide.s32 	%rd20, %r83, 4;
	add.s64 	%rd21, %rd1, %rd20;
	ld.global.f32 	%f117, [%rd21];
$L__BB0_45:
	fma.rn.f32 	%f118, %f66, %f117, %f118;
$L__BB0_46:
	add.s32 	%r87, %r87, 1;
	setp.ne.s32 	%p98, %r87, %r31;
	@%p98 bra 	$L__BB0_5;
	add.s32 	%r86, %r86, 1;
	setp.ne.s32 	%p99, %r86, %r33;
	@%p99 bra 	$L__BB0_4;
$L__BB0_48:
	mad.lo.s32 	%r84, %r6, %r8, %r9;
	mad.lo.s32 	%r85, %r84, %r39, %r49;
	cvta.to.global.u64 	%rd22, %rd9;
	mul.wide.s32 	%rd23, %r85, 4;
	add.s64 	%rd24, %rd22, %rd23;
	st.global.f32 	[%rd24], %f118;
$L__BB0_49:
	ret;

}


// ===== COMPILED SASS (sm_100) =====

	.target	sm_100

	.elftype	@"ET_EXEC"


//--------------------- .note.nv.tkinfo           --------------------------
	.section	.note.nv.tkinfo,"",@"SHT_NOTE"
	.sectionflags	@"SHF_NOTE_NV_TKINFO"
	.tkinfo
        /*0018*/ 	.word	0x00000002
        /*0030*/ 	.string	""
        /*0030*/ 	.string	"ptxas"
        /*0030*/ 	.string	"Cuda compilation tools, release 13.0, V13.0.88"
        /*0030*/ 	.string	"Build cuda_13.0.r13.0/compiler.36424714_0"
        /*0030*/ 	.string	"-arch sm_100 -m 64 "



//--------------------- .note.nv.cuinfo           --------------------------
	.section	.note.nv.cuinfo,"",@"SHT_NOTE"
	.sectionflags	@"SHF_NOTE_NV_CUINFO"
        /*0018*/ 	.short	0x0002
        /*001a*/ 	.short	0x0064
        /*001c*/ 	.short	0x0082
	.zero		2


//--------------------- .nv.info                  --------------------------
	.section	.nv.info,"",@"SHT_CUDA_INFO"
	.align	4


	//----- nvinfo : EIATTR_REGCOUNT
	.align		4
        /*0000*/ 	.byte	0x04, 0x2f
        /*0002*/ 	.short	(.L_1 - .L_0)
	.align		4
.L_0:
        /*0004*/ 	.word	index@(_Z17convolve2d_kernelPKfS0_Pf12Conv2DParams11ImgPropertyS3_)
        /*0008*/ 	.word	0x0000001d


	//----- nvinfo : EIATTR_FRAME_SIZE
	.align		4
.L_1:
        /*000c*/ 	.byte	0x04, 0x11
        /*000e*/ 	.short	(.L_3 - .L_2)
	.align		4
.L_2:
        /*0010*/ 	.word	index@(_Z17convolve2d_kernelPKfS0_Pf12Conv2DParams11ImgPropertyS3_)
        /*0014*/ 	.word	0x00000000


	//----- nvinfo : EIATTR_MIN_STACK_SIZE
	.align		4
.L_3:
        /*0018*/ 	.byte	0x04, 0x12
        /*001a*/ 	.short	(.L_5 - .L_4)
	.align		4
.L_4:
        /*001c*/ 	.word	index@(_Z17convolve2d_kernelPKfS0_Pf12Conv2DParams11ImgPropertyS3_)
        /*0020*/ 	.word	0x00000000
.L_5:


//--------------------- .nv.compat                --------------------------
	.section	.nv.compat,"",@"SHT_CUDA_COMPAT_INFO"
	.align	4
        /*0000*/ 	.byte	0x02, 0x09, 0x00, 0x00, 0x02, 0x02, 0x01, 0x00, 0x02, 0x05, 0x05, 0x00, 0x03, 0x07, 0x01, 0x01
        /*0010*/ 	.byte	0x02, 0x03, 0x00, 0x00, 0x02, 0x06, 0x01, 0x00, 0x04, 0x0b, 0x08, 0x00, 0x09, 0x00, 0x00, 0x00
        /*0020*/ 	.byte	0x00, 0x00, 0x00, 0x00


//--------------------- .nv.info._Z17convolve2d_kernelPKfS0_Pf12Conv2DParams11ImgPropertyS3_ --------------------------
	.section	.nv.info._Z17convolve2d_kernelPKfS0_Pf12Conv2DParams11ImgPropertyS3_,"",@"SHT_CUDA_INFO"
	.sectionflags	@""
	.align	4


	//----- nvinfo : EIATTR_CUDA_API_VERSION
	.align		4
        /*0000*/ 	.byte	0x04, 0x37
        /*0002*/ 	.short	(.L_7 - .L_6)
.L_6:
        /*0004*/ 	.word	0x00000082


	//----- nvinfo : EIATTR_KPARAM_INFO
	.align		4
.L_7:
        /*0008*/ 	.byte	0x04, 0x17
        /*000a*/ 	.short	(.L_9 - .L_8)
.L_8:
        /*000c*/ 	.word	0x00000000
        /*0010*/ 	.short	0x0005
        /*0012*/ 	.short	0x0040
        /*0014*/ 	.byte	0x00, 0xf0, 0x21, 0x00


	//----- nvinfo : EIATTR_KPARAM_INFO
	.align		4
.L_9:
        /*0018*/ 	.byte	0x04, 0x17
        /*001a*/ 	.short	(.L_11 - .L_10)
.L_10:
        /*001c*/ 	.word	0x00000000
        /*0020*/ 	.short	0x0004
        /*0022*/ 	.short	0x0038
        /*0024*/ 	.byte	0x00, 0xf0, 0x21, 0x00


	//----- nvinfo : EIATTR_KPARAM_INFO
	.align		4
.L_11:
        /*0028*/ 	.byte	0x04, 0x17
        /*002a*/ 	.short	(.L_13 - .L_12)
.L_12:
        /*002c*/ 	.word	0x00000000
        /*0030*/ 	.short	0x0003
        /*0032*/ 	.short	0x0018
        /*0034*/ 	.byte	0x00, 0xf0, 0x81, 0x00


	//----- nvinfo : EIATTR_KPARAM_INFO
	.align		4
.L_13:
        /*0038*/ 	.byte	0x04, 0x17
        /*003a*/ 	.short	(.L_15 - .L_14)
.L_14:
        /*003c*/ 	.word	0x00000000
        /*0040*/ 	.short	0x0002
        /*0042*/ 	.short	0x0010
        /*0044*/ 	.byte	0x00, 0xf5, 0x21, 0x00


	//----- nvinfo : EIATTR_KPARAM_INFO
	.align		4
.L_15:
        /*0048*/ 	.byte	0x04, 0x17
        /*004a*/ 	.short	(.L_17 - .L_16)
.L_16:
        /*004c*/ 	.word	0x00000000
        /*0050*/ 	.short	0x0001
        /*0052*/ 	.short	0x0008
        /*0054*/ 	.byte	0x00, 0xf5, 0x21, 0x00


	//----- nvinfo : EIATTR_KPARAM_INFO
	.align		4
.L_17:
        /*0058*/ 	.byte	0x04, 0x17
        /*005a*/ 	.short	(.L_19 - .L_18)
.L_18:
        /*005c*/ 	.word	0x00000000
        /*0060*/ 	.short	0x0000
        /*0062*/ 	.short	0x0000
        /*0064*/ 	.byte	0x00, 0xf5, 0x21, 0x00


	//----- nvinfo : EIATTR_SPARSE_MMA_MASK
	.align		4
.L_19:
        /*0068*/ 	.byte	0x03, 0x50
        /*006a*/ 	.short	0x0000


	//----- nvinfo : EIATTR_MAXREG_COUNT
	.align		4
        /*006c*/ 	.byte	0x03, 0x1b
        /*006e*/ 	.short	0x00ff


	//----- nvinfo : EIATTR_MERCURY_ISA_VERSION
	.align		4
        /*0070*/ 	.byte	0x03, 0x5f
        /*0072*/ 	.short	0x0101


	//----- nvinfo : EIATTR_VRC_CTA_INIT_COUNT
	.align		4
        /*0074*/ 	.byte	0x02, 0x4a
	.zero		1
	.zero		1


	//----- nvinfo : EIATTR_EXIT_INSTR_OFFSETS
	.align		4
        /*0078*/ 	.byte	0x04, 0x1c
        /*007a*/ 	.short	(.L_21 - .L_20)


	//   ....[0]....
.L_20:
        /*007c*/ 	.word	0x00000120


	//   ....[1]....
        /*0080*/ 	.word	0x00000e50


	//----- nvinfo : EIATTR_CBANK_PARAM_SIZE
	.align		4
.L_21:
        /*0084*/ 	.byte	0x03, 0x19
        /*0086*/ 	.short	0x0048


	//----- nvinfo : EIATTR_PARAM_CBANK
	.align		4
        /*0088*/ 	.byte	0x04, 0x0a
        /*008a*/ 	.short	(.L_23 - .L_22)
	.align		4
.L_22:
        /*008c*/ 	.word	index@(.nv.constant0._Z17convolve2d_kernelPKfS0_Pf12Conv2DParams11ImgPropertyS3_)
        /*0090*/ 	.short	0x0380
        /*0092*/ 	.short	0x0048


	//----- nvinfo : EIATTR_SW_WAR
	.align		4
.L_23:
        /*0094*/ 	.byte	0x04, 0x36
        /*0096*/ 	.short	(.L_25 - .L_24)
.L_24:
        /*0098*/ 	.word	0x00000008
.L_25:


//--------------------- .nv.callgraph             --------------------------
	.section	.nv.callgraph,"",@"SHT_CUDA_CALLGRAPH"
	.align	4
	.sectionentsize	8
	.align		4
        /*0000*/ 	.word	0x00000000
	.align		4
        /*0004*/ 	.word	0xffffffff
	.align		4
        /*0008*/ 	.word	0x00000000
	.align		4
        /*000c*/ 	.word	0xfffffffe
	.align		4
        /*0010*/ 	.word	0x00000000
	.align		4
        /*0014*/ 	.word	0xfffffffd
	.align		4
        /*0018*/ 	.word	0x00000000
	.align		4
        /*001c*/ 	.word	0xfffffffc


//--------------------- .text._Z17convolve2d_kernelPKfS0_Pf12Conv2DParams11ImgPropertyS3_ --------------------------
	.section	.text._Z17convolve2d_kernelPKfS0_Pf12Conv2DParams11ImgPropertyS3_,"ax",@progbits
	.align	128
        .global         _Z17convolve2d_kernelPKfS0_Pf12Conv2DParams11ImgPropertyS3_
        .type           _Z17convolve2d_kernelPKfS0_Pf12Conv2DParams11ImgPropertyS3_,@function
        .size           _Z17convolve2d_kernelPKfS0_Pf12Conv2DParams11ImgPropertyS3_,(.L_x_9 - _Z17convolve2d_kernelPKfS0_Pf12Conv2DParams11ImgPropertyS3_)
        .other          _Z17convolve2d_kernelPKfS0_Pf12Conv2DParams11ImgPropertyS3_,@"STO_CUDA_ENTRY STV_DEFAULT"
_Z17convolve2d_kernelPKfS0_Pf12Conv2DParams11ImgPropertyS3_:
.text._Z17convolve2d_kernelPKfS0_Pf12Conv2DParams11ImgPropertyS3_:
[----:B------:R-:W-:Y:S01]  /*0000*/  LDC R1, c[0x0][0x37c] ;  /* 0x0000df00ff017b82 */ /* 0x000fe20000000800 */
[----:B------:R-:W0:Y:S07]  /*0010*/  S2R R0, SR_TID.Z ;  /* 0x0000000000007919 */ /* 0x000e2e0000002300 */
[----:B------:R-:W1:Y:S01]  /*0020*/  LDC R2, c[0x0][0x360] ;  /* 0x0000d800ff027b82 */ /* 0x000e620000000800 */
[----:B------:R-:W2:Y:S01]  /*0030*/  LDCU.64 UR8, c[0x0][0x3c0] ;  /* 0x00007800ff0877ac */ /* 0x000ea20008000a00 */
[----:B------:R-:W3:Y:S01]  /*0040*/  S2R R12, SR_TID.Y ;  /* 0x00000000000c7919 */ /* 0x000ee20000002200 */
[----:B------:R-:W4:Y:S01]  /*0050*/  LDCU UR7, c[0x0][0x3a4] ;  /* 0x00007480ff0777ac */ /* 0x000f220008000800 */
[----:B------:R-:W1:Y:S04]  /*0060*/  S2R R13, SR_TID.X ;  /* 0x00000000000d7919 */ /* 0x000e680000002100 */
[----:B------:R-:W3:Y:S08]  /*0070*/  LDC R3, c[0x0][0x364] ;  /* 0x0000d900ff037b82 */ /* 0x000ef00000000800 */
[----:B------:R-:W0:Y:S08]  /*0080*/  S2UR UR6, SR_CTAID.Z ;  /* 0x00000000000679c3 */ /* 0x000e300000002700 */
[----:B------:R-:W0:Y:S08]  /*0090*/  LDC R5, c[0x0][0x368] ;  /* 0x0000da00ff057b82 */ /* 0x000e300000000800 */
[----:B------:R-:W3:Y:S08]  /*00a0*/  S2UR UR5, SR_CTAID.Y ;  /* 0x00000000000579c3 */ /* 0x000ef00000002600 */
[----:B------:R-:W1:Y:S01]  /*00b0*/  S2UR UR4, SR_CTAID.X ;  /* 0x00000000000479c3 */ /* 0x000e620000002500 */
[----:B0-----:R-:W-:-:S05]  /*00c0*/  IMAD R0, R5, UR6, R0 ;  /* 0x0000000605007c24 */ /* 0x001fca000f8e0200 */
[----:B--2---:R-:W-:Y:S01]  /*00d0*/  ISETP.GE.AND P0, PT, R0, UR9, PT ;  /* 0x0000000900007c0c */ /* 0x004fe2000bf06270 */
[----:B---3--:R-:W-:-:S05]  /*00e0*/  IMAD R12, R3, UR5, R12 ;  /* 0x00000005030c7c24 */ /* 0x008fca000f8e020c */
[----:B------:R-:W-:Y:S01]  /*00f0*/  ISETP.GE.OR P0, PT, R12, UR8, P0 ;  /* 0x000000080c007c0c */ /* 0x000fe20008706670 */
[----:B-1----:R-:W-:-:S05]  /*0100*/  IMAD R13, R2, UR4, R13 ;  /* 0x00000004020d7c24 */ /* 0x002fca000f8e020d */
[----:B----4-:R-:W-:-:S13]  /*0110*/  ISETP.GE.OR P0, PT, R13, UR7, P0 ;  /* 0x000000070d007c0c */ /* 0x010fda0008706670 */
[----:B------:R-:W-:Y:S05]  /*0120*/  @P0 EXIT ;  /* 0x000000000000094d */ /* 0x000fea0003800000 */
[----:B------:R-:W0:Y:S01]  /*0130*/  LDCU.64 UR4, c[0x0][0x398] ;  /* 0x00007300ff0477ac */ /* 0x000e220008000a00 */
[----:B------:R-:W1:Y:S01]  /*0140*/  LDC R15, c[0x0][0x3b4] ;  /* 0x0000ed00ff0f7b82 */ /* 0x000e620000000800 */
[----:B------:R-:W-:Y:S01]  /*0150*/  IMAD.MOV.U32 R17, RZ, RZ, RZ ;  /* 0x000000ffff117224 */ /* 0x000fe200078e00ff */
[----:B------:R-:W2:Y:S01]  /*0160*/  LDCU UR7, c[0x0][0x3a0] ;  /* 0x00007400ff0777ac */ /* 0x000ea20008000800 */
[----:B------:R-:W1:Y:S01]  /*0170*/  LDCU UR6, c[0x0][0x3ac] ;  /* 0x00007580ff0677ac */ /* 0x000e620008000800 */
[----:B------:R-:W3:Y:S01]  /*0180*/  LDCU.64 UR10, c[0x0][0x358] ;  /* 0x00006b00ff0a77ac */ /* 0x000ee20008000a00 */
[----:B0-----:R-:W-:-:S04]  /*0190*/  UISETP.LT.AND UP0, UPT, UR4, UR5, UPT ;  /* 0x000000050400728c */ /* 0x001fc8000bf01270 */
[----:B------:R-:W-:-:S04]  /*01a0*/  USEL UR4, UR4, UR5, UP0 ;  /* 0x0000000504047287 */ /* 0x000fc80008000000 */
[----:B------:R-:W-:Y:S01]  /*01b0*/  UISETP.GE.AND UP0, UPT, UR4, 0x1, UPT ;  /* 0x000000010400788c */ /* 0x000fe2000bf06270 */
[----:B-1----:R-:W-:-:S03]  /*01c0*/  IMAD R15, R0, UR6, -R15 ;  /* 0x00000006000f7c24 */ /* 0x002fc6000f8e0a0f */
[----:B--2---:R-:W-:-:S09]  /*01d0*/  UISETP.LT.OR UP0, UPT, UR7, 0x1, !UP0 ;  /* 0x000000010700788c */ /* 0x004fd2000c701670 */
[----:B---3--:R-:W-:Y:S05]  /*01e0*/  BRA.U UP0, `(.L_x_0) ;  /* 0x0000000d00007547 */ /* 0x008fea000b800000 */
[----:B------:R-:W0:Y:S01]  /*01f0*/  LDC R3, c[0x0][0x3b0] ;  /* 0x0000ec00ff037b82 */ /* 0x000e220000000800 */
[----:B------:R-:W0:Y:S01]  /*0200*/  LDCU UR4, c[0x0][0x3a8] ;  /* 0x00007500ff0477ac */ /* 0x000e220008000800 */
[----:B------:R-:W-:Y:S01]  /*0210*/  IMAD.MOV.U32 R17, RZ, RZ, RZ ;  /* 0x000000ffff117224 */ /* 0x000fe200078e00ff */
[----:B------:R-:W-:Y:S02]  /*0220*/  ULOP3.LUT UR8, UR5, 0x7, URZ, 0xc0, !UPT ;  /* 0x0000000705087892 */ /* 0x000fe4000f8ec0ff */
[----:B------:R-:W-:Y:S01]  /*0230*/  ULOP3.LUT UR7, UR5, 0x7ffffff8, URZ, 0xc0, !UPT ;  /* 0x7ffffff805077892 */ /* 0x000fe2000f8ec0ff */
[----:B0-----:R-:W-:Y:S01]  /*0240*/  IMAD R14, R12, UR4, -R3 ;  /* 0x000000040c0e7c24 */ /* 0x001fe2000f8e0a03 */
[----:B------:R-:W-:-:S10]  /*0250*/  UMOV UR4, URZ ;  /* 0x000000ff00047c82 */ /* 0x000fd40008000000 */
.L_x_7:
[----:B------:R-:W-:-:S05]  /*0260*/  UMOV UR5, URZ ;  /* 0x000000ff00057c82 */ /* 0x000fca0008000000 */
.L_x_6:
[----:B------:R-:W0:Y:S01]  /*0270*/  LDC R2, c[0x0][0x3a0] ;  /* 0x0000e800ff027b82 */ /* 0x000e220000000800 */
[----:B------:R-:W-:-:S07]  /*0280*/  UMOV UR6, URZ ;  /* 0x000000ff00067c82 */ /* 0x000fce0008000000 */
[----:B------:R-:W1:Y:S08]  /*0290*/  LDC.64 R10, c[0x0][0x398] ;  /* 0x0000e600ff0a7b82 */ /* 0x000e700000000a00 */
[----:B------:R-:W2:Y:S01]  /*02a0*/  LDC R5, c[0x0][0x3b8] ;  /* 0x0000ee00ff057b82 */ /* 0x000ea20000000800 */
[----:B0-----:R-:W-:Y:S02]  /*02b0*/  IMAD R3, R13, R2, UR4 ;  /* 0x000000040d037e24 */ /* 0x001fe4000f8e0202 */
[----:B------:R-:W-:Y:S01]  /*02c0*/  VIADD R2, R14, UR5 ;  /* 0x000000050e027c36 */ /* 0x000fe20008000000 */
[----:B-1----:R-:W-:Y:S01]  /*02d0*/  ISETP.GE.U32.AND P1, PT, R11, 0x8, PT ;  /* 0x000000080b00780c */ /* 0x002fe20003f26070 */
[----:B------:R-:W-:Y:S01]  /*02e0*/  IMAD R16, R3, R10, UR5 ;  /* 0x0000000503107e24 */ /* 0x000fe2000f8e020a */
[----:B------:R-:W-:-:S02]  /*02f0*/  UIADD3 UR5, UPT, UPT, UR5, 0x1, URZ ;  /* 0x0000000105057890 */ /* 0x000fc4000fffe0ff */
[----:B--2---:R-:W-:-:S04]  /*0300*/  ISETP.GE.AND P0, PT, R2, R5, PT ;  /* 0x000000050200720c */ /* 0x004fc80003f06270 */
[----:B------:R-:W-:Y:S01]  /*0310*/  ISETP.NE.AND P5, PT, R10, UR5, PT ;  /* 0x000000050a007c0c */ /* 0x000fe2000bfa5270 */
[----:B------:R-:W-:Y:S01]  /*0320*/  IMAD R10, R5, UR4, R2 ;  /* 0x00000004050a7c24 */ /* 0x000fe2000f8e0202 */
[----:B------:R-:W-:-:S03]  /*0330*/  ISETP.GT.AND P0, PT, R2, -0x1, !P0 ;  /* 0xffffffff0200780c */ /* 0x000fc60004704270 */
[----:B------:R-:W-:Y:S10]  /*0340*/  @!P1 BRA `(.L_x_1) ;  /* 0x0000000400349947 */ /* 0x000ff40003800000 */
[----:B------:R-:W0:Y:S01]  /*0350*/  LDC R11, c[0x0][0x39c] ;  /* 0x0000e700ff0b7b82 */ /* 0x000e220000000800 */
[----:B------:R-:W1:Y:S01]  /*0360*/  LDCU UR9, c[0x0][0x3bc] ;  /* 0x00007780ff0977ac */ /* 0x000e620008000800 */
[----:B------:R-:W-:-:S06]  /*0370*/  UMOV UR6, URZ ;  /* 0x000000ff00067c82 */ /* 0x000fcc0008000000 */
[----:B------:R-:W2:Y:S08]  /*0380*/  LDC.64 R4, c[0x0][0x380] ;  /* 0x0000e000ff047b82 */ /* 0x000eb00000000a00 */
[----:B------:R-:W3:Y:S02]  /*0390*/  LDC.64 R2, c[0x0][0x388] ;  /* 0x0000e200ff027b82 */ /* 0x000ee40000000a00 */
.L_x_2:
[----:B------:R-:W-:Y:S02]  /*03a0*/  VIADD R19, R15, UR6 ;  /* 0x000000060f137c36 */ /* 0x000fe40008000000 */
[----:B------:R-:W-:Y:S02]  /*03b0*/  HFMA2 R20, -RZ, RZ, 0, 0 ;  /* 0x00000000ff147431 */ /* 0x000fe400000001ff */
[----:B0-----:R-:W-:Y:S02]  /*03c0*/  IMAD R7, R16, R11, UR6 ;  /* 0x0000000610077e24 */ /* 0x001fe4000f8e020b */
[----:B-1----:R-:W-:Y:S01]  /*03d0*/  IMAD R9, R10, UR9, R19 ;  /* 0x000000090a097c24 */ /* 0x002fe2000f8e0213 */
[----:B------:R-:W-:Y:S01]  /*03e0*/  ISETP.GE.AND P1, PT, R19, UR9, PT ;  /* 0x0000000913007c0c */ /* 0x000fe2000bf26270 */
[----:B---3--:R-:W-:-:S03]  /*03f0*/  IMAD.WIDE R6, R7, 0x4, R2 ;  /* 0x0000000407067825 */ /* 0x008fc600078e0202 */
[----:B------:R-:W-:Y:S01]  /*0400*/  ISETP.GT.AND P1, PT, R19, -0x1, !P1 ;  /* 0xffffffff1300780c */ /* 0x000fe20004f24270 */
[----:B--2---:R-:W-:Y:S01]  /*0410*/  IMAD.WIDE R8, R9, 0x4, R4 ;  /* 0x0000000409087825 */ /* 0x004fe200078e0204 */
[----:B------:R-:W2:Y:S02]  /*0420*/  LDG.E R24, desc[UR10][R6.64] ;  /* 0x0000000a06187981 */ /* 0x000ea4000c1e1900 */
[----:B------:R-:W-:Y:S01]  /*0430*/  PLOP3.LUT P1, PT, P0, P1, PT, 0x80, 0x8 ;  /* 0x000000000008781c */ /* 0x000fe20000723070 */
[C---:B------:R-:W-:Y:S01]  /*0440*/  VIADD R18, R19.reuse, 0x1 ;  /* 0x0000000113127836 */ /* 0x040fe20000000000 */
[----:B------:R-:W3:Y:S01]  /*0450*/  LDG.E R21, desc[UR10][R6.64+0x4] ;  /* 0x0000040a06157981 */ /* 0x000ee2000c1e1900 */
[----:B------:R-:W-:Y:S01]  /*0460*/  IMAD.MOV.U32 R22, RZ, RZ, RZ ;  /* 0x000000ffff167224 */ /* 0x000fe200078e00ff */
[----:B------:R-:W-:Y:S02]  /*0470*/  IADD3 R23, PT, PT, R19, 0x3, RZ ;  /* 0x0000000313177810 */ /* 0x000fe40007ffe0ff */
[----:B------:R-:W4:Y:S07]  /*0480*/  LDG.E R26, desc[UR10][R6.64+0x1c] ;  /* 0x00001c0a061a7981 */ /* 0x000f2e000c1e1900 */
[----:B------:R-:W2:Y:S01]  /*0490*/  @P1 LDG.E R20, desc[UR10][R8.64] ;  /* 0x0000000a08141981 */ /* 0x000ea2000c1e1900 */
[----:B------:R-:W-:-:S04]  /*04a0*/  ISETP.GE.AND P1, PT, R18, UR9, PT ;  /* 0x0000000912007c0c */ /* 0x000fc8000bf26270 */
[----:B------:R-:W-:-:S04]  /*04b0*/  ISETP.GT.AND P1, PT, R18, -0x1, !P1 ;  /* 0xffffffff1200780c */ /* 0x000fc80004f24270 */
[----:B------:R-:W-:Y:S01]  /*04c0*/  PLOP3.LUT P1, PT, P0, P1, PT, 0x80, 0x8 ;  /* 0x000000000008781c */ /* 0x000fe20000723070 */
[----:B------:R-:W-:Y:S01]  /*04d0*/  VIADD R18, R19, 0x2 ;  /* 0x0000000213127836 */ /* 0x000fe20000000000 */
[----:B------:R-:W-:-:S11]  /*04e0*/  ISETP.GE.AND P2, PT, R23, UR9, PT ;  /* 0x0000000917007c0c */ /* 0x000fd6000bf46270 */
[----:B------:R-:W3:Y:S01]  /*04f0*/  @P1 LDG.E R22, desc[UR10][R8.64+0x4] ;  /* 0x0000040a08161981 */ /* 0x000ee2000c1e1900 */
[----:B------:R-:W-:-:S04]  /*0500*/  ISETP.GE.AND P1, PT, R18, UR9, PT ;  /* 0x0000000912007c0c */ /* 0x000fc8000bf26270 */
[----:B------:R-:W-:Y:S02]  /*0510*/  ISETP.GT.AND P1, PT, R18, -0x1, !P1 ;  /* 0xffffffff1200780c */ /* 0x000fe40004f24270 */
[----:B------:R-:W-:Y:S02]  /*0520*/  ISETP.GT.AND P2, PT, R23, -0x1, !P2 ;  /* 0xffffffff1700780c */ /* 0x000fe40005744270 */
[----:B------:R-:W-:Y:S01]  /*0530*/  PLOP3.LUT P1, PT, P0, P1, PT, 0x80, 0x8 ;  /* 0x000000000008781c */ /* 0x000fe20000723070 */
[----:B------:R-:W-:Y:S01]  /*0540*/  IMAD.MOV.U32 R18, RZ, RZ, RZ ;  /* 0x000000ffff127224 */ /* 0x000fe200078e00ff */
[----:B------:R-:W-:Y:S01]  /*0550*/  PLOP3.LUT P2, PT, P0, P2, PT, 0x80, 0x8 ;  /* 0x000000000008781c */ /* 0x000fe20000745070 */
[----:B------:R-:W5:Y:S10]  /*0560*/  LDG.E R23, desc[UR10][R6.64+0x8] ;  /* 0x0000080a06177981 */ /* 0x000f74000c1e1900 */
[----:B------:R-:W5:Y:S01]  /*0570*/  @P1 LDG.E R18, desc[UR10][R8.64+0x8] ;  /* 0x0000080a08121981 */ /* 0x000f62000c1e1900 */
[----:B--2---:R-:W-:Y:S01]  /*0580*/  FFMA R24, R24, R20, R17 ;  /* 0x0000001418187223 */ /* 0x004fe20000000011 */
[----:B------:R-:W-:-:S02]  /*0590*/  IMAD.MOV.U32 R17, RZ, RZ, RZ ;  /* 0x000000ffff117224 */ /* 0x000fc400078e00ff */
[----:B------:R-:W2:Y:S04]  /*05a0*/  LDG.E R20, desc[UR10][R6.64+0xc] ;  /* 0x00000c0a06147981 */ /* 0x000ea8000c1e1900 */
[----:B------:R-:W2:Y:S01]  /*05b0*/  @P2 LDG.E R17, desc[UR10][R8.64+0xc] ;  /* 0x00000c0a08112981 */ /* 0x000ea2000c1e1900 */
[----:B---3--:R-:W-:Y:S01]  /*05c0*/  FFMA R24, R21, R22, R24 ;  /* 0x0000001615187223 */ /* 0x008fe20000000018 */
[C---:B------:R-:W-:Y:S01]  /*05d0*/  VIADD R21, R19.reuse, 0x4 ;  /* 0x0000000413157836 */ /* 0x040fe20000000000 */
[----:B------:R-:W-:-:S04]  /*05e0*/  IADD3 R22, PT, PT, R19, 0x5, RZ ;  /* 0x0000000513167810 */ /* 0x000fc80007ffe0ff */
[C---:B------:R-:W-:Y:S02]  /*05f0*/  ISETP.GE.AND P1, PT, R21.reuse, UR9, PT ;  /* 0x0000000915007c0c */ /* 0x040fe4000bf26270 */
[C---:B------:R-:W-:Y:S02]  /*0600*/  ISETP.GE.AND P2, PT, R22.reuse, UR9, PT ;  /* 0x0000000916007c0c */ /* 0x040fe4000bf46270 */
[----:B------:R-:W-:Y:S01]  /*0610*/  ISETP.GT.AND P1, PT, R21, -0x1, !P1 ;  /* 0xffffffff1500780c */ /* 0x000fe20004f24270 */
[C---:B------:R-:W-:Y:S02]  /*0620*/  VIADD R21, R19.reuse, 0x6 ;  /* 0x0000000613157836 */ /* 0x040fe40000000000 */
[----:B------:R-:W-:Y:S01]  /*0630*/  VIADD R19, R19, 0x7 ;  /* 0x0000000713137836 */ /* 0x000fe20000000000 */
[----:B------:R-:W-:Y:S02]  /*0640*/  ISETP.GT.AND P2, PT, R22, -0x1, !P2 ;  /* 0xffffffff1600780c */ /* 0x000fe40005744270 */
[----:B------:R-:W-:-:S02]  /*0650*/  ISETP.GE.AND P3, PT, R21, UR9, PT ;  /* 0x0000000915007c0c */ /* 0x000fc4000bf66270 */
[----:B------:R-:W-:Y:S02]  /*0660*/  PLOP3.LUT P1, PT, P0, P1, PT, 0x80, 0x8 ;  /* 0x000000000008781c */ /* 0x000fe40000723070 */
[----:B------:R-:W-:Y:S02]  /*0670*/  ISETP.GE.AND P4, PT, R19, UR9, PT ;  /* 0x0000000913007c0c */ /* 0x000fe4000bf86270 */
[----:B------:R-:W-:Y:S02]  /*0680*/  ISETP.GT.AND P3, PT, R21, -0x1, !P3 ;  /* 0xffffffff1500780c */ /* 0x000fe40005f64270 */
[----:B------:R-:W-:Y:S01]  /*0690*/  PLOP3.LUT P2, PT, P0, P2, PT, 0x80, 0x8 ;  /* 0x000000000008781c */ /* 0x000fe20000745070 */
[----:B-----5:R-:W-:Y:S01]  /*06a0*/  FFMA R23, R23, R18, R24 ;  /* 0x0000001217177223 */ /* 0x020fe20000000018 */
[----:B------:R-:W-:Y:S01]  /*06b0*/  ISETP.GT.AND P4, PT, R19, -0x1, !P4 ;  /* 0xffffffff1300780c */ /* 0x000fe20006784270 */
[----:B------:R-:W-:Y:S01]  /*06c0*/  IMAD.MOV.U32 R19, RZ, RZ, RZ ;  /* 0x000000ffff137224 */ /* 0x000fe200078e00ff */
[----:B------:R-:W-:Y:S01]  /*06d0*/  PLOP3.LUT P3, PT, P0, P3, PT, 0x80, 0x8 ;  /* 0x000000000008781c */ /* 0x000fe20000767070 */
[----:B------:R-:W3:Y:S01]  /*06e0*/  LDG.E R21, desc[UR10][R6.64+0x10] ;  /* 0x0000100a06157981 */ /* 0x000ee2000c1e1900 */
[----:B------:R-:W-:-:S02]  /*06f0*/  MOV R18, RZ ;  /* 0x000000ff00127202 */ /* 0x000fc40000000f00 */
[----:B------:R-:W-:Y:S01]  /*0700*/  PLOP3.LUT P4, PT, P0, P4, PT, 0x80, 0x8 ;  /* 0x000000000008781c */ /* 0x000fe20000789070 */
[----:B------:R-:W3:Y:S04]  /*0710*/  @P1 LDG.E R19, desc[UR10][R8.64+0x10] ;  /* 0x0000100a08131981 */ /* 0x000ee8000c1e1900 */
[----:B------:R-:W5:Y:S04]  /*0720*/  LDG.E R24, desc[UR10][R6.64+0x14] ;  /* 0x0000140a06187981 */ /* 0x000f68000c1e1900 */
[----:B------:R-:W5:Y:S01]  /*0730*/  @P2 LDG.E R18, desc[UR10][R8.64+0x14] ;  /* 0x0000140a08122981 */ /* 0x000f62000c1e1900 */
[----:B--2---:R-:W-:Y:S01]  /*0740*/  FFMA R22, R20, R17, R23 ;  /* 0x0000001114167223 */ /* 0x004fe20000000017 */
[----:B------:R-:W-:-:S02]  /*0750*/  IMAD.MOV.U32 R17, RZ, RZ, RZ ;  /* 0x000000ffff117224 */ /* 0x000fc400078e00ff */
[----:B------:R-:W2:Y:S01]  /*0760*/  LDG.E R23, desc[UR10][R6.64+0x18] ;  /* 0x0000180a06177981 */ /* 0x000ea2000c1e1900 */
[----:B------:R-:W-:-:S03]  /*0770*/  IMAD.MOV.U32 R20, RZ, RZ, RZ ;  /* 0x000000ffff147224 */ /* 0x000fc600078e00ff */
[----:B------:R-:W2:Y:S04]  /*0780*/  @P3 LDG.E R17, desc[UR10][R8.64+0x18] ;  /* 0x0000180a08113981 */ /* 0x000ea8000c1e1900 */
[----:B------:R-:W4:Y:S01]  /*0790*/  @P4 LDG.E R20, desc[UR10][R8.64+0x1c] ;  /* 0x00001c0a08144981 */ /* 0x000f22000c1e1900 */
[----:B------:R-:W-:-:S04]  /*07a0*/  UIADD3 UR6, UPT, UPT, UR6, 0x8, URZ ;  /* 0x0000000806067890 */ /* 0x000fc8000fffe0ff */
[----:B------:R-:W-:Y:S01]  /*07b0*/  UISETP.NE.AND UP0, UPT, UR6, UR7, UPT ;  /* 0x000000070600728c */ /* 0x000fe2000bf05270 */
[----:B---3--:R-:W-:-:S04]  /*07c0*/  FFMA R19, R21, R19, R22 ;  /* 0x0000001315137223 */ /* 0x008fc80000000016 */
[----:B-----5:R-:W-:-:S04]  /*07d0*/  FFMA R18, R24, R18, R19 ;  /* 0x0000001218127223 */ /* 0x020fc80000000013 */
[----:B--2---:R-:W-:-:S04]  /*07e0*/  FFMA R17, R23, R17, R18 ;  /* 0x0000001117117223 */ /* 0x004fc80000000012 */
[----:B----4-:R-:W-:Y:S01]  /*07f0*/  FFMA R17, R26, R20, R17 ;  /* 0x000000141a117223 */ /* 0x010fe20000000011 */
[----:B------:R-:W-:Y:S06]  /*0800*/  BRA.U UP0, `(.L_x_2) ;  /* 0xfffffff900e47547 */ /* 0x000fec000b83ffff */
[----:B------:R-:W-:-:S05]  /*0810*/  UMOV UR6, UR7 ;  /* 0x0000000700067c82 */ /* 0x000fca0008000000 */
.L_x_1:
[----:B------:R-:W-:-:S09]  /*0820*/  UISETP.NE.AND UP0, UPT, UR8, URZ, UPT ;  /* 0x000000ff0800728c */ /* 0x000fd2000bf05270 */
[----:B------:R-:W-:Y:S05]  /*0830*/  BRA.U !UP0, `(.L_x_3) ;  /* 0x0000000508587547 */ /* 0x000fea000b800000 */
[----:B------:R-:W-:Y:S01]  /*0840*/  UIADD3 UR9, UPT, UPT, UR8, -0x1, URZ ;  /* 0xffffffff08097890 */ /* 0x000fe2000fffe0ff */
[----:B------:R-:W-:-:S03]  /*0850*/  LOP3.LUT P6, R20, R11, 0x3, RZ, 0xc0, !PT ;  /* 0x000000030b147812 */ /* 0x000fc600078cc0ff */
[----:B------:R-:W-:-:S09]  /*0860*/  UISETP.GE.U32.AND UP0, UPT, UR9, 0x3, UPT ;  /* 0x000000030900788c */ /* 0x000fd2000bf06070 */
[----:B------:R-:W-:Y:S05]  /*0870*/  BRA.U !UP0, `(.L_x_4) ;  /* 0x0000000108987547 */ /* 0x000fea000b800000 */
[----:B------:R-:W0:Y:S01]  /*0880*/  LDCU UR9, c[0x0][0x3bc] ;  /* 0x00007780ff0977ac */ /* 0x000e220008000800 */
[----:B------:R-:W1:Y:S01]  /*0890*/  LDC.64 R4, c[0x0][0x388] ;  /* 0x0000e200ff047b82 */ /* 0x000e620000000a00 */
[----:B------:R-:W-:-:S04]  /*08a0*/  VIADD R9, R15, UR6 ;  /* 0x000000060f097c36 */ /* 0x000fc80008000000 */
[C---:B------:R-:W-:Y:S01]  /*08b0*/  VIADD R7, R9.reuse, 0x2 ;  /* 0x0000000209077836 */ /* 0x040fe20000000000 */
[C---:B------:R-:W-:Y:S01]  /*08c0*/  IADD3 R6, PT, PT, R9.reuse, 0x1, RZ ;  /* 0x0000000109067810 */ /* 0x040fe20007ffe0ff */
[C---:B------:R-:W-:Y:S01]  /*08d0*/  VIADD R8, R9.reuse, 0x3 ;  /* 0x0000000309087836 */ /* 0x040fe20000000000 */
[----:B------:R-:W2:Y:S01]  /*08e0*/  LDC.64 R2, c[0x0][0x380] ;  /* 0x0000e000ff027b82 */ /* 0x000ea20000000a00 */
[C---:B0-----:R-:W-:Y:S02]  /*08f0*/  ISETP.GE.AND P3, PT, R9.reuse, UR9, PT ;  /* 0x0000000909007c0c */ /* 0x041fe4000bf66270 */
[----:B------:R-:W-:Y:S02]  /*0900*/  ISETP.GE.AND P1, PT, R6, UR9, PT ;  /* 0x0000000906007c0c */ /* 0x000fe4000bf26270 */
[----:B------:R-:W-:Y:S01]  /*0910*/  ISETP.GT.AND P3, PT, R9, -0x1, !P3 ;  /* 0xffffffff0900780c */ /* 0x000fe20005f64270 */
[----:B------:R-:W-:Y:S01]  /*0920*/  IMAD R9, R10, UR9, R9 ;  /* 0x000000090a097c24 */ /* 0x000fe2000f8e0209 */
[----:B------:R-:W-:-:S02]  /*0930*/  ISETP.GE.AND P2, PT, R7, UR9, PT ;  /* 0x0000000907007c0c */ /* 0x000fc4000bf46270 */
[----:B------:R-:W-:Y:S02]  /*0940*/  ISETP.GT.AND P1, PT, R6, -0x1, !P1 ;  /* 0xffffffff0600780c */ /* 0x000fe40004f24270 */
[----:B------:R-:W-:Y:S02]  /*0950*/  PLOP3.LUT P3, PT, P0, P3, PT, 0x80, 0x8 ;  /* 0x000000000008781c */ /* 0x000fe40000767070 */
[----:B------:R-:W-:Y:S01]  /*0960*/  ISETP.GT.AND P2, PT, R7, -0x1, !P2 ;  /* 0xffffffff0700780c */ /* 0x000fe20005744270 */
[----:B------:R-:W-:Y:S01]  /*0970*/  IMAD R7, R16, R11, UR6 ;  /* 0x0000000610077e24 */ /* 0x000fe2000f8e020b */
[C---:B------:R-:W-:Y:S01]  /*0980*/  ISETP.GE.AND P4, PT, R8.reuse, UR9, PT ;  /* 0x0000000908007c0c */ /* 0x040fe2000bf86270 */
[----:B--2---:R-:W-:Y:S01]  /*0990*/  IMAD.WIDE R2, R9, 0x4, R2 ;  /* 0x0000000409027825 */ /* 0x004fe200078e0202 */
[----:B------:R-:W-:Y:S02]  /*09a0*/  PLOP3.LUT P1, PT, P0, P1, PT, 0x80, 0x8 ;  /* 0x000000000008781c */ /* 0x000fe40000723070 */
[----:B------:R-:W-:Y:S01]  /*09b0*/  ISETP.GT.AND P4, PT, R8, -0x1, !P4 ;  /* 0xffffffff0800780c */ /* 0x000fe20006784270 */
[----:B-1----:R-:W-:Y:S01]  /*09c0*/  IMAD.WIDE R4, R7, 0x4, R4 ;  /* 0x0000000407047825 */ /* 0x002fe200078e0204 */
[----:B------:R-:W-:-:S02]  /*09d0*/  CS2R R6, SRZ ;  /* 0x0000000000067805 */ /* 0x000fc4000001ff00 */
[----:B------:R-:W-:Y:S02]  /*09e0*/  PLOP3.LUT P2, PT, P0, P2, PT, 0x80, 0x8 ;  /* 0x000000000008781c */ /* 0x000fe40000745070 */
[----:B------:R-:W-:Y:S01]  /*09f0*/  PLOP3.LUT P4, PT, P0, P4, PT, 0x80, 0x8 ;  /* 0x000000000008781c */ /* 0x000fe20000789070 */
[----:B------:R-:W2:Y:S01]  /*0a00*/  LDG.E R18, desc[UR10][R4.64] ;  /* 0x0000000a04127981 */ /* 0x000ea2000c1e1900 */
[----:B------:R-:W-:-:S03]  /*0a10*/  CS2R R8, SRZ ;  /* 0x0000000000087805 */ /* 0x000fc6000001ff00 */
[----:B------:R-:W2:Y:S04]  /*0a20*/  @P3 LDG.E R6, desc[UR10][R2.64] ;  /* 0x0000000a02063981 */ /* 0x000ea8000c1e1900 */
[----:B------:R-:W3:Y:S04]  /*0a30*/  LDG.E R19, desc[UR10][R4.64+0x4] ;  /* 0x0000040a04137981 */ /* 0x000ee8000c1e1900 */
[----:B------:R-:W3:Y:S04]  /*0a40*/  @P1 LDG.E R7, desc[UR10][R2.64+0x4] ;  /* 0x0000040a02071981 */ /* 0x000ee8000c1e1900 */
[----:B------:R-:W4:Y:S04]  /*0a50*/  LDG.E R22, desc[UR10][R4.64+0x8] ;  /* 0x0000080a04167981 */ /* 0x000f28000c1e1900 */
[----:B------:R-:W4:Y:S04]  /*0a60*/  @P2 LDG.E R8, desc[UR10][R2.64+0x8] ;  /* 0x0000080a02082981 */ /* 0x000f28000c1e1900 */
[----:B------:R-:W5:Y:S04]  /*0a70*/  @P4 LDG.E R9, desc[UR10][R2.64+0xc] ;  /* 0x00000c0a02094981 */ /* 0x000f68000c1e1900 */
[----:B------:R-:W5:Y:S01]  /*0a80*/  LDG.E R21, desc[UR10][R4.64+0xc] ;  /* 0x00000c0a04157981 */ /* 0x000f62000c1e1900 */
[----:B------:R-:W-:Y:S01]  /*0a90*/  UIADD3 UR6, UPT, UPT, UR6, 0x4, URZ ;  /* 0x0000000406067890 */ /* 0x000fe2000fffe0ff */
[----:B--2---:R-:W-:-:S04]  /*0aa0*/  FFMA R6, R18, R6, R17 ;  /* 0x0000000612067223 */ /* 0x004fc80000000011 */
[----:B---3--:R-:W-:-:S04]  /*0ab0*/  FFMA R7, R19, R7, R6 ;  /* 0x0000000713077223 */ /* 0x008fc80000000006 */
[----:B----4-:R-:W-:-:S04]  /*0ac0*/  FFMA R8, R22, R8, R7 ;  /* 0x0000000816087223 */ /* 0x010fc80000000007 */
[----:B-----5:R-:W-:-:S07]  /*0ad0*/  FFMA R17, R21, R9, R8 ;  /* 0x0000000915117223 */ /* 0x020fce0000000008 */
.L_x_4:
[----:B------:R-:W-:Y:S05]  /*0ae0*/  @!P6 BRA `(.L_x_3) ;  /* 0x0000000000ace947 */ /* 0x000fea0003800000 */
[----:B------:R-:W-:Y:S02]  /*0af0*/  ISETP.NE.AND P1, PT, R20, 0x1, PT ;  /* 0x000000011400780c */ /* 0x000fe40003f25270 */
[----:B------:R-:W-:-:S04]  /*0b00*/  LOP3.LUT R2, R11, 0x1, RZ, 0xc0, !PT ;  /* 0x000000010b027812 */ /* 0x000fc800078ec0ff */
[----:B------:R-:W-:-:S07]  /*0b10*/  ISETP.NE.U32.AND P3, PT, R2, 0x1, PT ;  /* 0x000000010200780c */ /* 0x000fce0003f65070 */
[----:B------:R-:W-:Y:S06]  /*0b20*/  @!P1 BRA `(.L_x_5) ;  /* 0x00000000005c9947 */ /* 0x000fec0003800000 */
[----:B------:R-:W0:Y:S01]  /*0b30*/  LDCU UR9, c[0x0][0x3bc] ;  /* 0x00007780ff0977ac */ /* 0x000e220008000800 */
[----:B------:R-:W1:Y:S01]  /*0b40*/  LDC.64 R4, c[0x0][0x380] ;  /* 0x0000e000ff047b82 */ /* 0x000e620000000a00 */
[----:B------:R-:W-:Y:S02]  /*0b50*/  VIADD R7, R15, UR6 ;  /* 0x000000060f077c36 */ /* 0x000fe40008000000 */
[----:B------:R-:W-:-:S03]  /*0b60*/  IMAD R9, R16, R11, UR6 ;  /* 0x0000000610097e24 */ /* 0x000fc6000f8e020b */
[C---:B------:R-:W-:Y:S02]  /*0b70*/  IADD3 R6, PT, PT, R7.reuse, 0x1, RZ ;  /* 0x0000000107067810 */ /* 0x040fe40007ffe0ff */
[----:B------:R-:W2:Y:S01]  /*0b80*/  LDC.64 R2, c[0x0][0x388] ;  /* 0x0000e200ff027b82 */ /* 0x000ea20000000a00 */
[C---:B0-----:R-:W-:Y:S02]  /*0b90*/  ISETP.GE.AND P1, PT, R7.reuse, UR9, PT ;  /* 0x0000000907007c0c */ /* 0x041fe4000bf26270 */
[----:B------:R-:W-:Y:S02]  /*0ba0*/  ISETP.GE.AND P2, PT, R6, UR9, PT ;  /* 0x0000000906007c0c */ /* 0x000fe4000bf46270 */
[----:B------:R-:W-:Y:S01]  /*0bb0*/  ISETP.GT.AND P1, PT, R7, -0x1, !P1 ;  /* 0xffffffff0700780c */ /* 0x000fe20004f24270 */
[----:B------:R-:W-:Y:S01]  /*0bc0*/  IMAD R7, R10, UR9, R7 ;  /* 0x000000090a077c24 */ /* 0x000fe2000f8e0207 */
[----:B------:R-:W-:Y:S02]  /*0bd0*/  ISETP.GT.AND P2, PT, R6, -0x1, !P2 ;  /* 0xffffffff0600780c */ /* 0x000fe40005744270 */
[----:B------:R-:W-:Y:S01]  /*0be0*/  PLOP3.LUT P1, PT, P0, P1, PT, 0x80, 0x8 ;  /* 0x000000000008781c */ /* 0x000fe20000723070 */
[----:B-1----:R-:W-:Y:S01]  /*0bf0*/  IMAD.WIDE R4, R7, 0x4, R4 ;  /* 0x0000000407047825 */ /* 0x002fe200078e0204 */
[----:B------:R-:W-:-:S02]  /*0c00*/  PLOP3.LUT P2, PT, P0, P2, PT, 0x80, 0x8 ;  /* 0x000000000008781c */ /* 0x000fc40000745070 */
[----:B------:R-:W-:Y:S01]  /*0c10*/  CS2R R6, SRZ ;  /* 0x0000000000067805 */ /* 0x000fe2000001ff00 */
[----:B--2---:R-:W-:-:S05]  /*0c20*/  IMAD.WIDE R2, R9, 0x4, R2 ;  /* 0x0000000409027825 */ /* 0x004fca00078e0202 */
[----:B------:R-:W2:Y:S04]  /*0c30*/  LDG.E R8, desc[UR10][R2.64] ;  /* 0x0000000a02087981 */ /* 0x000ea8000c1e1900 */
[----:B------:R-:W2:Y:S04]  /*0c40*/  @P1 LDG.E R6, desc[UR10][R4.64] ;  /* 0x0000000a04061981 */ /* 0x000ea8000c1e1900 */
[----:B------:R-:W3:Y:S04]  /*0c50*/  LDG.E R9, desc[UR10][R2.64+0x4] ;  /* 0x0000040a02097981 */ /* 0x000ee8000c1e1900 */
[----:B------:R-:W3:Y:S01]  /*0c60*/  @P2 LDG.E R7, desc[UR10][R4.64+0x4] ;  /* 0x0000040a04072981 */ /* 0x000ee2000c1e1900 */
[----:B------:R-:W-:Y:S01]  /*0c70*/  UIADD3 UR6, UPT, UPT, UR6, 0x2, URZ ;  /* 0x0000000206067890 */ /* 0x000fe2000fffe0ff */
[----:B--2---:R-:W-:-:S04]  /*0c80*/  FFMA R6, R8, R6, R17 ;  /* 0x0000000608067223 */ /* 0x004fc80000000011 */
[----:B---3--:R-:W-:-:S07]  /*0c90*/  FFMA R17, R9, R7, R6 ;  /* 0x0000000709117223 */ /* 0x008fce0000000006 */
.L_x_5:
[----:B------:R-:W-:Y:S05]  /*0ca0*/  @P3 BRA `(.L_x_3) ;  /* 0x00000000003c3947 */ /* 0x000fea0003800000 */
[----:B------:R-:W0:Y:S01]  /*0cb0*/  LDCU UR9, c[0x0][0x3bc] ;  /* 0x00007780ff0977ac */ /* 0x000e220008000800 */
[----:B------:R-:W-:Y:S01]  /*0cc0*/  VIADD R7, R15, UR6 ;  /* 0x000000060f077c36 */ /* 0x000fe20008000000 */
[----:B------:R-:W1:Y:S01]  /*0cd0*/  LDC.64 R4, c[0x0][0x388] ;  /* 0x0000e200ff047b82 */ /* 0x000e620000000a00 */
[----:B------:R-:W-:Y:S02]  /*0ce0*/  IMAD R11, R16, R11, UR6 ;  /* 0x00000006100b7e24 */ /* 0x000fe4000f8e020b */
[----:B------:R-:W-:Y:S01]  /*0cf0*/  IMAD.MOV.U32 R6, RZ, RZ, RZ ;  /* 0x000000ffff067224 */ /* 0x000fe200078e00ff */
[----:B0-----:R-:W-:-:S04]  /*0d00*/  ISETP.GE.AND P1, PT, R7, UR9, PT ;  /* 0x0000000907007c0c */ /* 0x001fc8000bf26270 */
[----:B------:R-:W-:-:S04]  /*0d10*/  ISETP.GT.AND P1, PT, R7, -0x1, !P1 ;  /* 0xffffffff0700780c */ /* 0x000fc80004f24270 */
[----:B------:R-:W-:Y:S01]  /*0d20*/  PLOP3.LUT P1, PT, P0, P1, PT, 0x80, 0x8 ;  /* 0x000000000008781c */ /* 0x000fe20000723070 */
[----:B-1----:R-:W-:-:S06]  /*0d30*/  IMAD.WIDE R4, R11, 0x4, R4 ;  /* 0x000000040b047825 */ /* 0x002fcc00078e0204 */
[----:B------:R-:W2:Y:S06]  /*0d40*/  LDG.E R4, desc[UR10][R4.64] ;  /* 0x0000000a04047981 */ /* 0x000eac000c1e1900 */
[----:B------:R-:W0:Y:S01]  /*0d50*/  @P1 LDC.64 R2, c[0x0][0x380] ;  /* 0x0000e000ff021b82 */ /* 0x000e220000000a00 */
[----:B------:R-:W-:-:S04]  /*0d60*/  @P1 IMAD R7, R10, UR9, R7 ;  /* 0x000000090a071c24 */ /* 0x000fc8000f8e0207 */
[----:B0-----:R-:W-:-:S05]  /*0d70*/  @P1 IMAD.WIDE R2, R7, 0x4, R2 ;  /* 0x0000000407021825 */ /* 0x001fca00078e0202 */
[----:B------:R-:W2:Y:S02]  /*0d80*/  @P1 LDG.E R6, desc[UR10][R2.64] ;  /* 0x0000000a02061981 */ /* 0x000ea4000c1e1900 */
[----:B--2---:R-:W-:-:S07]  /*0d90*/  FFMA R17, R4, R6, R17 ;  /* 0x0000000604117223 */ /* 0x004fce0000000011 */
.L_x_3:
[----:B------:R-:W-:Y:S05]  /*0da0*/  @P5 BRA `(.L_x_6) ;  /* 0xfffffff400305947 */ /* 0x000fea000383ffff */
[----:B------:R-:W0:Y:S01]  /*0db0*/  LDCU UR5, c[0x0][0x3a0] ;  /* 0x00007400ff0577ac */ /* 0x000e220008000800 */
[----:B------:R-:W-:-:S04]  /*0dc0*/  UIADD3 UR4, UPT, UPT, UR4, 0x1, URZ ;  /* 0x0000000104047890 */ /* 0x000fc8000fffe0ff */
[----:B0-----:R-:W-:-:S09]  /*0dd0*/  UISETP.NE.AND UP0, UPT, UR4, UR5, UPT ;  /* 0x000000050400728c */ /* 0x001fd2000bf05270 */
[----:B------:R-:W-:Y:S05]  /*0de0*/  BRA.U UP0, `(.L_x_7) ;  /* 0xfffffff5001c7547 */ /* 0x000fea000b83ffff */
.L_x_0:
[----:B------:R-:W0:Y:S01]  /*0df0*/  LDCU.64 UR4, c[0x0][0x3c0] ;  /* 0x00007800ff0477ac */ /* 0x000e220008000a00 */
[----:B------:R-:W1:Y:S01]  /*0e00*/  LDC.64 R2, c[0x0][0x390] ;  /* 0x0000e400ff027b82 */ /* 0x000e620000000a00 */
[----:B0-----:R-:W-:-:S04]  /*0e10*/  IMAD R13, R13, UR4, R12 ;  /* 0x000000040d0d7c24 */ /* 0x001fc8000f8e020c */
[----:B------:R-:W-:-:S04]  /*0e20*/  IMAD R13, R13, UR5, R0 ;  /* 0x000000050d0d7c24 */ /* 0x000fc8000f8e0200 */
[----:B-1----:R-:W-:-:S05]  /*0e30*/  IMAD.WIDE R2, R13, 0x4, R2 ;  /* 0x000000040d027825 */ /* 0x002fca00078e0202 */
[----:B------:R-:W-:Y:S01]  /*0e40*/  STG.E desc[UR10][R2.64], R17 ;  /* 0x0000001102007986 */ /* 0x000fe2000c10190a */
[----:B------:R-:W-:Y:S05]  /*0e50*/  EXIT ;  /* 0x000000000000794d */ /* 0x000fea0003800000 */
.L_x_8:
[----:B------:R-:W-:-:S00]  /*0e60*/  BRA `(.L_x_8) ;  /* 0xfffffffc00fc7947 */ /* 0x000fc0000383ffff */
[----:B------:R-:W-:-:S00]  /*0e70*/  NOP ;  /* 0x0000000000007918 */ /* 0x000fc00000000000 */
        /* <DEDUP_REMOVED lines=8> */
.L_x_9:


//--------------------- .nv.shared.reserved.0     --------------------------
	.section	.nv.shared.reserved.0,"aw",@nobits
	.weak		__nv_reservedSMEM_offset_0_alias
	.size		__nv_reservedSMEM_offset_0_alias, 0, 64
	.other		__nv_reservedSMEM_offset_0_alias,@"STO_CUDA_RESERVED_SHARED STV_DEFAULT"
__nv_reservedSMEM_offset_0_alias:
	.zero		0
	.zero		64


//--------------------- .nv.constant0._Z17convolve2d_kernelPKfS0_Pf12Conv2DParams11ImgPropertyS3_ --------------------------
	.section	.nv.constant0._Z17convolve2d_kernelPKfS0_Pf12Conv2DParams11ImgPropertyS3_,"a",@progbits
	.sectionflags	@""
	.align	4
.nv.constant0._Z17convolve2d_kernelPKfS0_Pf12Conv2DParams11ImgPropertyS3_:
	.zero		968


//--------------------- SYMBOLS --------------------------

	.type		.nv.reservedSmem.offset0,@object
	.size		.nv.reservedSmem.offset0,0x4
